//
// Generated by NVIDIA NVVM Compiler
//
// Compiler Build ID: CL-36424714
// Cuda compilation tools, release 13.0, V13.0.88
// Based on NVVM 20.0.0
//

.version 9.0
.target sm_100
.address_size 64

	// .globl	_Z11mish_kernelPfS_i

.visible .entry _Z11mish_kernelPfS_i(
	.param .u64 .ptr .align 1 _Z11mish_kernelPfS_i_param_0,
	.param .u64 .ptr .align 1 _Z11mish_kernelPfS_i_param_1,
	.param .u32 _Z11mish_kernelPfS_i_param_2
)
{
	.reg .pred 	%p<7>;
	.reg .b32 	%r<12>;
	.reg .b32 	%f<51>;
	.reg .b64 	%rd<8>;

	ld.param.u64 	%rd1, [_Z11mish_kernelPfS_i_param_0];
	ld.param.u64 	%rd2, [_Z11mish_kernelPfS_i_param_1];
	ld.param.u32 	%r2, [_Z11mish_kernelPfS_i_param_2];
	mov.u32 	%r3, %ctaid.x;
	mov.u32 	%r4, %ntid.x;
	mov.u32 	%r5, %tid.x;
	mad.lo.s32 	%r1, %r3, %r4, %r5;
	setp.ge.s32 	%p1, %r1, %r2;
	@%p1 bra 	$L__BB0_2;
	cvta.to.global.u64 	%rd3, %rd1;
	cvta.to.global.u64 	%rd4, %rd2;
	mul.wide.s32 	%rd5, %r1, 4;
	add.s64 	%rd6, %rd3, %rd5;
	ld.global.f32 	%f1, [%rd6];
	fma.rn.f32 	%f2, %f1, 0f3BBB989D, 0f3F000000;
	cvt.sat.f32.f32 	%f3, %f2;
	mov.f32 	%f4, 0f4B400001;
	mov.f32 	%f5, 0f437C0000;
	fma.rm.f32 	%f6, %f3, %f5, %f4;
	add.f32 	%f7, %f6, 0fCB40007F;
	neg.f32 	%f8, %f7;
	fma.rn.f32 	%f9, %f1, 0f3FB8AA3B, %f8;
	fma.rn.f32 	%f10, %f1, 0f32A57060, %f9;
	mov.b32 	%r6, %f6;
	shl.b32 	%r7, %r6, 23;
	mov.b32 	%f11, %r7;
	ex2.approx.ftz.f32 	%f12, %f10;
	fma.rn.f32 	%f13, %f12, %f11, 0f3F800000;
	setp.lt.f32 	%p2, %f13, 0f00800000;
	mul.f32 	%f14, %f13, 0f4B000000;
	selp.f32 	%f15, %f14, %f13, %p2;
	selp.f32 	%f16, 0fC1B80000, 0f00000000, %p2;
	mov.b32 	%r8, %f15;
	add.s32 	%r9, %r8, -1059760811;
	and.b32  	%r10, %r9, -8388608;
	sub.s32 	%r11, %r8, %r10;
	mov.b32 	%f17, %r11;
	cvt.rn.f32.s32 	%f18, %r10;
	fma.rn.f32 	%f19, %f18, 0f34000000, %f16;
	add.f32 	%f20, %f17, 0fBF800000;
	fma.rn.f32 	%f21, %f20, 0fBE055027, 0f3E1039F6;
	fma.rn.f32 	%f22, %f21, %f20, 0fBDF8CDCC;
	fma.rn.f32 	%f23, %f22, %f20, 0f3E0F2955;
	fma.rn.f32 	%f24, %f23, %f20, 0fBE2AD8B9;
	fma.rn.f32 	%f25, %f24, %f20, 0f3E4CED0B;
	fma.rn.f32 	%f26, %f25, %f20, 0fBE7FFF22;
	fma.rn.f32 	%f27, %f26, %f20, 0f3EAAAA78;
	fma.rn.f32 	%f28, %f27, %f20, 0fBF000000;
	mul.f32 	%f29, %f20, %f28;
	fma.rn.f32 	%f30, %f29, %f20, %f20;
	fma.rn.f32 	%f31, %f19, 0f3F317218, %f30;
	setp.gt.u32 	%p3, %r8, 2139095039;
	fma.rn.f32 	%f32, %f15, 0f7F800000, 0f7F800000;
	selp.f32 	%f33, %f32, %f31, %p3;
	setp.eq.f32 	%p4, %f15, 0f00000000;
	selp.f32 	%f34, 0fFF800000, %f33, %p4;
	abs.f32 	%f35, %f34;
	mul.f32 	%f36, %f35, 0f4038AA3B;
	ex2.approx.ftz.f32 	%f37, %f36;
	add.f32 	%f38, %f37, 0f3F800000;
	rcp.approx.ftz.f32 	%f39, %f38;
	fma.rn.f32 	%f40, %f39, 0fC0000000, 0f3F800000;
	setp.ge.f32 	%p5, %f35, 0f41102CB4;
	selp.f32 	%f41, 0f3F800000, %f40, %p5;
	copysign.f32 	%f42, %f34, %f41;
	mul.f32 	%f43, %f34, %f34;
	fma.rn.f32 	%f44, %f43, 0f3C80F082, 0fBD563CAE;
	fma.rn.f32 	%f45, %f44, %f43, 0f3E085941;
	fma.rn.f32 	%f46, %f45, %f43, 0fBEAAA9ED;
	fma.rn.f32 	%f47, %f46, %f43, 0f00000000;
	fma.rn.f32 	%f48, %f47, %f34, %f34;
	setp.ge.f32 	%p6, %f35, 0f3F19999A;
	selp.f32 	%f49, %f42, %f48, %p6;
	mul.f32 	%f50, %f1, %f49;
	add.s64 	%rd7, %rd4, %rd5;
	st.global.f32 	[%rd7], %f50;
$L__BB0_2:
	ret;

}


// ===== COMPILED SASS (sm_100) =====

	.target	sm_100

	.elftype	@"ET_EXEC"


//--------------------- .note.nv.tkinfo           --------------------------
	.section	.note.nv.tkinfo,"",@"SHT_NOTE"
	.sectionflags	@"SHF_NOTE_NV_TKINFO"
	.tkinfo
        /*0018*/ 	.word	0x00000002
        /*0030*/ 	.string	""
        /*0030*/ 	.string	"ptxas"
        /*0030*/ 	.string	"Cuda compilation tools, release 13.0, V13.0.88"
        /*0030*/ 	.string	"Build cuda_13.0.r13.0/compiler.36424714_0"
        /*0030*/ 	.string	"-arch sm_100 -m 64 "



//--------------------- .note.nv.cuinfo           --------------------------
	.section	.note.nv.cuinfo,"",@"SHT_NOTE"
	.sectionflags	@"SHF_NOTE_NV_CUINFO"
        /*0018*/ 	.short	0x0002
        /*001a*/ 	.short	0x0064
        /*001c*/ 	.short	0x0082
	.zero		2


//--------------------- .nv.info                  --------------------------
	.section	.nv.info,"",@"SHT_CUDA_INFO"
	.align	4


	//----- nvinfo : EIATTR_REGCOUNT
	.align		4
        /*0000*/ 	.byte	0x04, 0x2f
        /*0002*/ 	.short	(.L_1 - .L_0)
	.align		4
.L_0:
        /*0004*/ 	.word	index@(_Z11mish_kernelPfS_i)
        /*0008*/ 	.word	0x0000000e


	//----- nvinfo : EIATTR_FRAME_SIZE
	.align		4
.L_1:
        /*000c*/ 	.byte	0x04, 0x11
        /*000e*/ 	.short	(.L_3 - .L_2)
	.align		4
.L_2:
        /*0010*/ 	.word	index@(_Z11mish_kernelPfS_i)
        /*0014*/ 	.word	0x00000000


	//----- nvinfo : EIATTR_MIN_STACK_SIZE
	.align		4
.L_3:
        /*0018*/ 	.byte	0x04, 0x12
        /*001a*/ 	.short	(.L_5 - .L_4)
	.align		4
.L_4:
        /*001c*/ 	.word	index@(_Z11mish_kernelPfS_i)
        /*0020*/ 	.word	0x00000000
.L_5:


//--------------------- .nv.compat                --------------------------
	.section	.nv.compat,"",@"SHT_CUDA_COMPAT_INFO"
	.align	4
        /*0000*/ 	.byte	0x02, 0x09, 0x00, 0x00, 0x02, 0x02, 0x01, 0x00, 0x02, 0x05, 0x05, 0x00, 0x03, 0x07, 0x01, 0x01
        /*0010*/ 	.byte	0x02, 0x03, 0x00, 0x00, 0x02, 0x06, 0x01, 0x00, 0x04, 0x0b, 0x08, 0x00, 0x01, 0x00, 0x00, 0x00
        /*0020*/ 	.byte	0x00, 0x00, 0x00, 0x00


//--------------------- .nv.info._Z11mish_kernelPfS_i --------------------------
	.section	.nv.info._Z11mish_kernelPfS_i,"",@"SHT_CUDA_INFO"
	.sectionflags	@""
	.align	4


	//----- nvinfo : EIATTR_CUDA_API_VERSION
	.align		4
        /*0000*/ 	.byte	0x04, 0x37
        /*0002*/ 	.short	(.L_7 - .L_6)
.L_6:
        /*0004*/ 	.word	0x00000082


	//----- nvinfo : EIATTR_KPARAM_INFO
	.align		4
.L_7:
        /*0008*/ 	.byte	0x04, 0x17
        /*000a*/ 	.short	(.L_9 - .L_8)
.L_8:
        /*000c*/ 	.word	0x00000000
        /*0010*/ 	.short	0x0002
        /*0012*/ 	.short	0x0010
        /*0014*/ 	.byte	0x00, 0xf0, 0x11, 0x00


	//----- nvinfo : EIATTR_KPARAM_INFO
	.align		4
.L_9:
        /*0018*/ 	.byte	0x04, 0x17
        /*001a*/ 	.short	(.L_11 - .L_10)
.L_10:
        /*001c*/ 	.word	0x00000000
        /*0020*/ 	.short	0x0001
        /*0022*/ 	.short	0x0008
        /*0024*/ 	.byte	0x00, 0xf5, 0x21, 0x00


	//----- nvinfo : EIATTR_KPARAM_INFO
	.align		4
.L_11:
        /*0028*/ 	.byte	0x04, 0x17
        /*002a*/ 	.short	(.L_13 - .L_12)
.L_12:
        /*002c*/ 	.word	0x00000000
        /*0030*/ 	.short	0x0000
        /*0032*/ 	.short	0x0000
        /*0034*/ 	.byte	0x00, 0xf5, 0x21, 0x00


	//----- nvinfo : EIATTR_SPARSE_MMA_MASK
	.align		4
.L_13:
        /*0038*/ 	.byte	0x03, 0x50
        /*003a*/ 	.short	0x0000


	//----- nvinfo : EIATTR_MAXREG_COUNT
	.align		4
        /*003c*/ 	.byte	0x03, 0x1b
        /*003e*/ 	.short	0x00ff


	//----- nvinfo : EIATTR_MERCURY_ISA_VERSION
	.align		4
        /*0040*/ 	.byte	0x03, 0x5f
        /*0042*/ 	.short	0x0101


	//----- nvinfo : EIATTR_VRC_CTA_INIT_COUNT
	.align		4
        /*0044*/ 	.byte	0x02, 0x4a
	.zero		1
	.zero		1


	//----- nvinfo : EIATTR_EXIT_INSTR_OFFSETS
	.align		4
        /*0048*/ 	.byte	0x04, 0x1c
        /*004a*/ 	.short	(.L_15 - .L_14)


	//   ....[0]....
.L_14:
        /*004c*/ 	.word	0x00000070


	//   ....[1]....
        /*0050*/ 	.word	0x00000450


	//----- nvinfo : EIATTR_CBANK_PARAM_SIZE
	.align		4
.L_15:
        /*0054*/ 	.byte	0x03, 0x19
        /*0056*/ 	.short	0x0014


	//----- nvinfo : EIATTR_PARAM_CBANK
	.align		4
        /*0058*/ 	.byte	0x04, 0x0a
        /*005a*/ 	.short	(.L_17 - .L_16)
	.align		4
.L_16:
        /*005c*/ 	.word	index@(.nv.constant0._Z11mish_kernelPfS_i)
        /*0060*/ 	.short	0x0380
        /*0062*/ 	.short	0x0014


	//----- nvinfo : EIATTR_SW_WAR
	.align		4
.L_17:
        /*0064*/ 	.byte	0x04, 0x36
        /*0066*/ 	.short	(.L_19 - .L_18)
.L_18:
        /*0068*/ 	.word	0x00000008
.L_19:


//--------------------- .nv.callgraph             --------------------------
	.section	.nv.callgraph,"",@"SHT_CUDA_CALLGRAPH"
	.align	4
	.sectionentsize	8
	.align		4
        /*0000*/ 	.word	0x00000000
	.align		4
        /*0004*/ 	.word	0xffffffff
	.align		4
        /*0008*/ 	.word	0x00000000
	.align		4
        /*000c*/ 	.word	0xfffffffe
	.align		4
        /*0010*/ 	.word	0x00000000
	.align		4
        /*0014*/ 	.word	0xfffffffd
	.align		4
        /*0018*/ 	.word	0x00000000
	.align		4
        /*001c*/ 	.word	0xfffffffc


//--------------------- .text._Z11mish_kernelPfS_i --------------------------
	.section	.text._Z11mish_kernelPfS_i,"ax",@progbits
	.align	128
        .global         _Z11mish_kernelPfS_i
        .type           _Z11mish_kernelPfS_i,@function
        .size           _Z11mish_kernelPfS_i,(.L_x_1 - _Z11mish_kernelPfS_i)
        .other          _Z11mish_kernelPfS_i,@"STO_CUDA_ENTRY STV_DEFAULT"
_Z11mish_kernelPfS_i:
.text._Z11mish_kernelPfS_i:
[----:B------:R-:W-:Y:S01]  /*0000*/  LDC R1, c[0x0][0x37c] ;  /* 0x0000df00ff017b82 */ /* 0x000fe20000000800 */
[----:B------:R-:W0:Y:S07]  /*0010*/  S2R R3, SR_TID.X ;  /* 0x0000000000037919 */ /* 0x000e2e0000002100 */
[----:B------:R-:W0:Y:S01]  /*0020*/  S2UR UR4, SR_CTAID.X ;  /* 0x00000000000479c3 */ /* 0x000e220000002500 */
[----:B------:R-:W1:Y:S07]  /*0030*/  LDCU UR5, c[0x0][0x390] ;  /* 0x00007200ff0577ac */ /* 0x000e6e0008000800 */
[----:B------:R-:W0:Y:S02]  /*0040*/  LDC R2, c[0x0][0x360] ;  /* 0x0000d800ff027b82 */ /* 0x000e240000000800 */
[----:B0-----:R-:W-:-:S05]  /*0050*/  IMAD R2, R2, UR4, R3 ;  /* 0x0000000402027c24 */ /* 0x001fca000f8e0203 */
[----:B-1----:R-:W-:-:S13]  /*0060*/  ISETP.GE.AND P0, PT, R2, UR5, PT ;  /* 0x0000000502007c0c */ /* 0x002fda000bf06270 */
[----:B------:R-:W-:Y:S05]  /*0070*/  @P0 EXIT ;  /* 0x000000000000094d */ /* 0x000fea0003800000 */
[----:B------:R-:W0:Y:S01]  /*0080*/  LDC.64 R4, c[0x0][0x380] ;  /* 0x0000e000ff047b82 */ /* 0x000e220000000a00 */
[----:B------:R-:W1:Y:S01]  /*0090*/  LDCU.64 UR4, c[0x0][0x358] ;  /* 0x00006b00ff0477ac */ /* 0x000e620008000a00 */
[----:B0-----:R-:W-:-:S05]  /*00a0*/  IMAD.WIDE R4, R2, 0x4, R4 ;  /* 0x0000000402047825 */ /* 0x001fca00078e0204 */
[----:B-1----:R-:W2:Y:S01]  /*00b0*/  LDG.E R3, desc[UR4][R4.64] ;  /* 0x0000000404037981 */ /* 0x002ea2000c1e1900 */
[----:B------:R-:W-:Y:S01]  /*00c0*/  HFMA2 R0, -RZ, RZ, 0.96630859375, -0.0022525787353515625 ;  /* 0x3bbb989dff007431 */ /* 0x000fe200000001ff */
[----:B------:R-:W-:Y:S01]  /*00d0*/  MOV R7, 0x437c0000 ;  /* 0x437c000000077802 */ /* 0x000fe20000000f00 */
[----:B------:R-:W-:Y:S01]  /*00e0*/  HFMA2 R8, -RZ, RZ, 1.5048828125, 33.21875 ;  /* 0x3e055027ff087431 */ /* 0x000fe200000001ff */
[----:B------:R-:W-:Y:S02]  /*00f0*/  MOV R10, 0x3c80f082 ;  /* 0x3c80f082000a7802 */ /* 0x000fe40000000f00 */
[----:B--2---:R-:W-:-:S04]  /*0100*/  FFMA.SAT R0, R3, R0, 0.5 ;  /* 0x3f00000003007423 */ /* 0x004fc80000002000 */
[----:B------:R-:W-:-:S04]  /*0110*/  FFMA.RM R0, R0, R7, 12582913 ;  /* 0x4b40000100007423 */ /* 0x000fc80000004007 */
[C---:B------:R-:W-:Y:S01]  /*0120*/  FADD R6, R0.reuse, -12583039 ;  /* 0xcb40007f00067421 */ /* 0x040fe20000000000 */
[----:B------:R-:W-:-:S03]  /*0130*/  SHF.L.U32 R0, R0, 0x17, RZ ;  /* 0x0000001700007819 */ /* 0x000fc600000006ff */
[----:B------:R-:W-:-:S04]  /*0140*/  FFMA R6, R3, 1.4426950216293334961, -R6 ;  /* 0x3fb8aa3b03067823 */ /* 0x000fc80000000806 */
[----:B------:R-:W-:-:S04]  /*0150*/  FFMA R6, R3, 1.925963033500011079e-08, R6 ;  /* 0x32a5706003067823 */ /* 0x000fc80000000006 */
[----:B------:R-:W0:Y:S02]  /*0160*/  MUFU.EX2 R7, R6 ;  /* 0x0000000600077308 */ /* 0x000e240000000800 */
[----:B0-----:R-:W-:-:S05]  /*0170*/  FFMA R0, R0, R7, 1 ;  /* 0x3f80000000007423 */ /* 0x001fca0000000007 */
[----:B------:R-:W-:-:S13]  /*0180*/  FSETP.GEU.AND P0, PT, R0, 1.175494350822287508e-38, PT ;  /* 0x008000000000780b */ /* 0x000fda0003f0e000 */
[----:B------:R-:W-:-:S05]  /*0190*/  @!P0 FMUL R0, R0, 8388608 ;  /* 0x4b00000000008820 */ /* 0x000fca0000400000 */
[----:B------:R-:W-:-:S04]  /*01a0*/  IADD3 R4, PT, PT, R0, -0x3f2aaaab, RZ ;  /* 0xc0d5555500047810 */ /* 0x000fc80007ffe0ff */
[----:B------:R-:W-:-:S04]  /*01b0*/  LOP3.LUT R5, R4, 0xff800000, RZ, 0xc0, !PT ;  /* 0xff80000004057812 */ /* 0x000fc800078ec0ff */
[-C--:B------:R-:W-:Y:S02]  /*01c0*/  IADD3 R4, PT, PT, R0, -R5.reuse, RZ ;  /* 0x8000000500047210 */ /* 0x080fe40007ffe0ff */
[----:B------:R-:W-:-:S03]  /*01d0*/  I2FP.F32.S32 R5, R5 ;  /* 0x0000000500057245 */ /* 0x000fc60000201400 */
[----:B------:R-:W-:-:S04]  /*01e0*/  FADD R7, R4, -1 ;  /* 0xbf80000004077421 */ /* 0x000fc80000000000 */
[----:B------:R-:W-:Y:S01]  /*01f0*/  FFMA R4, R7, -R8, 0.14084610342979431152 ;  /* 0x3e1039f607047423 */ /* 0x000fe20000000808 */
[----:B------:R-:W-:-:S03]  /*0200*/  HFMA2 R8, -RZ, RZ, 1.875, 0 ;  /* 0x3f800000ff087431 */ /* 0x000fc600000001ff */
[----:B------:R-:W-:-:S04]  /*0210*/  FFMA R4, R7, R4, -0.12148627638816833496 ;  /* 0xbdf8cdcc07047423 */ /* 0x000fc80000000004 */
[----:B------:R-:W-:-:S04]  /*0220*/  FFMA R4, R7, R4, 0.13980610668659210205 ;  /* 0x3e0f295507047423 */ /* 0x000fc80000000004 */
[----:B------:R-:W-:-:S04]  /*0230*/  FFMA R4, R7, R4, -0.16684235632419586182 ;  /* 0xbe2ad8b907047423 */ /* 0x000fc80000000004 */
[----:B------:R-:W-:-:S04]  /*0240*/  FFMA R4, R7, R4, 0.20012299716472625732 ;  /* 0x3e4ced0b07047423 */ /* 0x000fc80000000004 */
[----:B------:R-:W-:-:S04]  /*0250*/  FFMA R4, R7, R4, -0.24999669194221496582 ;  /* 0xbe7fff2207047423 */ /* 0x000fc80000000004 */
[----:B------:R-:W-:-:S04]  /*0260*/  FFMA R4, R7, R4, 0.33333182334899902344 ;  /* 0x3eaaaa7807047423 */ /* 0x000fc80000000004 */
[C---:B------:R-:W-:Y:S01]  /*0270*/  FFMA R6, R7.reuse, R4, -0.5 ;  /* 0xbf00000007067423 */ /* 0x040fe20000000004 */
[----:B------:R-:W-:Y:S02]  /*0280*/  FSEL R4, RZ, -23, P0 ;  /* 0xc1b80000ff047808 */ /* 0x000fe40000000000 */
[----:B------:R-:W-:Y:S01]  /*0290*/  ISETP.GT.U32.AND P0, PT, R0, 0x7f7fffff, PT ;  /* 0x7f7fffff0000780c */ /* 0x000fe20003f04070 */
[----:B------:R-:W-:Y:S02]  /*02a0*/  FMUL R6, R7, R6 ;  /* 0x0000000607067220 */ /* 0x000fe40000400000 */
[----:B------:R-:W-:Y:S01]  /*02b0*/  FFMA R4, R5, 1.1920928955078125e-07, R4 ;  /* 0x3400000005047823 */ /* 0x000fe20000000004 */
[----:B------:R-:W-:Y:S01]  /*02c0*/  MOV R5, 0x7f800000 ;  /* 0x7f80000000057802 */ /* 0x000fe20000000f00 */
[----:B------:R-:W-:-:S04]  /*02d0*/  FFMA R7, R7, R6, R7 ;  /* 0x0000000607077223 */ /* 0x000fc80000000007 */
[----:B------:R-:W-:-:S04]  /*02e0*/  FFMA R4, R4, 0.69314718246459960938, R7 ;  /* 0x3f31721804047823 */ /* 0x000fc80000000007 */
[C---:B------:R-:W-:Y:S01]  /*02f0*/  @P0 FFMA R4, R0.reuse, R5, +INF ;  /* 0x7f80000000040423 */ /* 0x040fe20000000005 */
[----:B------:R-:W-:-:S04]  /*0300*/  FSETP.NEU.AND P0, PT, R0, RZ, PT ;  /* 0x000000ff0000720b */ /* 0x000fc80003f0d000 */
[----:B------:R-:W-:Y:S02]  /*0310*/  FSEL R6, R4, -INF , P0 ;  /* 0xff80000004067808 */ /* 0x000fe40000000000 */
[----:B------:R-:W0:Y:S02]  /*0320*/  LDC.64 R4, c[0x0][0x388] ;  /* 0x0000e200ff047b82 */ /* 0x000e240000000a00 */
[C---:B------:R-:W-:Y:S01]  /*0330*/  FSETP.GE.AND P1, PT, |R6|.reuse, 0.60000002384185791016, PT ;  /* 0x3f19999a0600780b */ /* 0x040fe20003f26200 */
[C---:B------:R-:W-:Y:S01]  /*0340*/  FMUL R0, |R6|.reuse, 2.8853900432586669922 ;  /* 0x4038aa3b06007820 */ /* 0x040fe20000400200 */
[C---:B------:R-:W-:Y:S01]  /*0350*/  FMUL R11, R6.reuse, R6 ;  /* 0x00000006060b7220 */ /* 0x040fe20000400000 */
[----:B------:R-:W-:-:S03]  /*0360*/  FSETP.GE.AND P0, PT, |R6|, 9.010913848876953125, PT ;  /* 0x41102cb40600780b */ /* 0x000fc60003f06200 */
[----:B------:R-:W-:Y:S01]  /*0370*/  FFMA R10, R11, R10, -0.052303962409496307373 ;  /* 0xbd563cae0b0a7423 */ /* 0x000fe2000000000a */
[----:B------:R-:W1:Y:S01]  /*0380*/  MUFU.EX2 R0, R0 ;  /* 0x0000000000007308 */ /* 0x000e620000000800 */
[----:B0-----:R-:W-:-:S04]  /*0390*/  IMAD.WIDE R4, R2, 0x4, R4 ;  /* 0x0000000402047825 */ /* 0x001fc800078e0204 */
[----:B-1----:R-:W-:Y:S01]  /*03a0*/  FADD R7, R0, 1 ;  /* 0x3f80000000077421 */ /* 0x002fe20000000000 */
[----:B------:R-:W-:-:S04]  /*03b0*/  FFMA R0, R11, R10, 0.1331529766321182251 ;  /* 0x3e0859410b007423 */ /* 0x000fc8000000000a */
[C---:B------:R-:W-:Y:S01]  /*03c0*/  FFMA R0, R11.reuse, R0, -0.33332768082618713379 ;  /* 0xbeaaa9ed0b007423 */ /* 0x040fe20000000000 */
[----:B------:R-:W0:Y:S03]  /*03d0*/  MUFU.RCP R7, R7 ;  /* 0x0000000700077308 */ /* 0x000e260000001000 */
[----:B------:R-:W-:Y:S01]  /*03e0*/  FFMA R11, R11, R0, RZ ;  /* 0x000000000b0b7223 */ /* 0x000fe200000000ff */
[----:B0-----:R-:W-:-:S05]  /*03f0*/  FFMA R8, R7, -2, R8 ;  /* 0xc000000007087823 */ /* 0x001fca0000000008 */
[----:B------:R-:W-:-:S04]  /*0400*/  FSEL R9, R8, 1, !P0 ;  /* 0x3f80000008097808 */ /* 0x000fc80004000000 */
[--C-:B------:R-:W-:Y:S01]  /*0410*/  LOP3.LUT R8, R9, 0x80000000, R6.reuse, 0xb8, !PT ;  /* 0x8000000009087812 */ /* 0x100fe200078eb806 */
[----:B------:R-:W-:-:S04]  /*0420*/  @!P1 FFMA R8, R6, R11, R6 ;  /* 0x0000000b06089223 */ /* 0x000fc80000000006 */
[----:B------:R-:W-:-:S05]  /*0430*/  FMUL R3, R3, R8 ;  /* 0x0000000803037220 */ /* 0x000fca0000400000 */
[----:B------:R-:W-:Y:S01]  /*0440*/  STG.E desc[UR4][R4.64], R3 ;  /* 0x0000000304007986 */ /* 0x000fe2000c101904 */
[----:B------:R-:W-:Y:S05]  /*0450*/  EXIT ;  /* 0x000000000000794d */ /* 0x000fea0003800000 */
.L_x_0:
[----:B------:R-:W-:-:S00]  /*0460*/  BRA `(.L_x_0) ;  /* 0xfffffffc00fc7947 */ /* 0x000fc0000383ffff */
[----:B------:R-:W-:-:S00]  /*0470*/  NOP ;  /* 0x0000000000007918 */ /* 0x000fc00000000000 */
        /* <DEDUP_REMOVED lines=8> */
.L_x_1:


//--------------------- .nv.shared.reserved.0     --------------------------
	.section	.nv.shared.reserved.0,"aw",@nobits
	.weak		__nv_reservedSMEM_offset_0_alias
	.size		__nv_reservedSMEM_offset_0_alias, 0, 64
	.other		__nv_reservedSMEM_offset_0_alias,@"STO_CUDA_RESERVED_SHARED STV_DEFAULT"
__nv_reservedSMEM_offset_0_alias:
	.zero		0
	.zero		64


//--------------------- .nv.constant0._Z11mish_kernelPfS_i --------------------------
	.section	.nv.constant0._Z11mish_kernelPfS_i,"a",@progbits
	.sectionflags	@""
	.align	4
.nv.constant0._Z11mish_kernelPfS_i:
	.zero		916


//--------------------- SYMBOLS --------------------------

	.type		.nv.reservedSmem.offset0,@object
	.size		.nv.reservedSmem.offset0,0x4
